//
// Generated by NVIDIA NVVM Compiler
//
// Compiler Build ID: CL-36424714
// Cuda compilation tools, release 13.0, V13.0.88
// Based on NVVM 20.0.0
//

.version 9.0
.target sm_100
.address_size 64

	// .globl	_Z17spmm_coo_kernel_vPiS_PfS0_S0_iiii

.visible .entry _Z17spmm_coo_kernel_vPiS_PfS0_S0_iiii(
	.param .u64 .ptr .align 1 _Z17spmm_coo_kernel_vPiS_PfS0_S0_iiii_param_0,
	.param .u64 .ptr .align 1 _Z17spmm_coo_kernel_vPiS_PfS0_S0_iiii_param_1,
	.param .u64 .ptr .align 1 _Z17spmm_coo_kernel_vPiS_PfS0_S0_iiii_param_2,
	.param .u64 .ptr .align 1 _Z17spmm_coo_kernel_vPiS_PfS0_S0_iiii_param_3,
	.param .u64 .ptr .align 1 _Z17spmm_coo_kernel_vPiS_PfS0_S0_iiii_param_4,
	.param .u32 _Z17spmm_coo_kernel_vPiS_PfS0_S0_iiii_param_5,
	.param .u32 _Z17spmm_coo_kernel_vPiS_PfS0_S0_iiii_param_6,
	.param .u32 _Z17spmm_coo_kernel_vPiS_PfS0_S0_iiii_param_7,
	.param .u32 _Z17spmm_coo_kernel_vPiS_PfS0_S0_iiii_param_8
)
{
	.reg .pred 	%p<14>;
	.reg .b32 	%r<52>;
	.reg .b32 	%f<95>;
	.reg .b64 	%rd<33>;

	ld.param.u64 	%rd9, [_Z17spmm_coo_kernel_vPiS_PfS0_S0_iiii_param_0];
	ld.param.u64 	%rd10, [_Z17spmm_coo_kernel_vPiS_PfS0_S0_iiii_param_1];
	ld.param.u64 	%rd11, [_Z17spmm_coo_kernel_vPiS_PfS0_S0_iiii_param_2];
	ld.param.u64 	%rd12, [_Z17spmm_coo_kernel_vPiS_PfS0_S0_iiii_param_3];
	ld.param.u64 	%rd13, [_Z17spmm_coo_kernel_vPiS_PfS0_S0_iiii_param_4];
	ld.param.u32 	%r30, [_Z17spmm_coo_kernel_vPiS_PfS0_S0_iiii_param_5];
	ld.param.u32 	%r27, [_Z17spmm_coo_kernel_vPiS_PfS0_S0_iiii_param_6];
	ld.param.u32 	%r28, [_Z17spmm_coo_kernel_vPiS_PfS0_S0_iiii_param_7];
	ld.param.u32 	%r29, [_Z17spmm_coo_kernel_vPiS_PfS0_S0_iiii_param_8];
	cvta.to.global.u64 	%rd1, %rd13;
	cvta.to.global.u64 	%rd2, %rd12;
	mov.u32 	%r31, %ctaid.x;
	mov.u32 	%r32, %ntid.x;
	mov.u32 	%r33, %tid.x;
	mad.lo.s32 	%r1, %r31, %r32, %r33;
	setp.ge.s32 	%p1, %r1, %r30;
	@%p1 bra 	$L__BB0_18;
	cvta.to.global.u64 	%rd14, %rd9;
	cvta.to.global.u64 	%rd15, %rd10;
	cvta.to.global.u64 	%rd16, %rd11;
	mul.wide.s32 	%rd17, %r1, 4;
	add.s64 	%rd3, %rd14, %rd17;
	add.s64 	%rd4, %rd15, %rd17;
	add.s64 	%rd18, %rd16, %rd17;
	ld.global.f32 	%f1, [%rd18];
	setp.lt.s32 	%p2, %r29, 1;
	@%p2 bra 	$L__BB0_18;
	ld.global.u32 	%r2, [%rd4];
	ld.global.u32 	%r3, [%rd3];
	setp.lt.s32 	%p3, %r27, 1;
	@%p3 bra 	$L__BB0_18;
	and.b32  	%r4, %r27, 15;
	and.b32  	%r5, %r27, 7;
	and.b32  	%r6, %r27, 2147483632;
	and.b32  	%r7, %r27, 3;
	neg.s32 	%r8, %r6;
	add.s64 	%rd5, %rd1, 32;
	add.s64 	%rd6, %rd2, 32;
	mul.lo.s32 	%r9, %r2, %r27;
	mul.lo.s32 	%r10, %r3, %r27;
	mul.lo.s32 	%r11, %r28, %r27;
	mov.b32 	%r45, 0;
$L__BB0_4:
	setp.lt.u32 	%p4, %r27, 16;
	mul.lo.s32 	%r36, %r11, %r45;
	add.s32 	%r13, %r36, %r10;
	add.s32 	%r14, %r36, %r9;
	mov.b32 	%r50, 0;
	@%p4 bra 	$L__BB0_7;
	mov.u32 	%r46, %r14;
	mov.u32 	%r47, %r13;
	mov.u32 	%r48, %r8;
$L__BB0_6:
	.pragma "nounroll";
	mul.wide.s32 	%rd19, %r47, 4;
	add.s64 	%rd20, %rd5, %rd19;
	mul.wide.s32 	%rd21, %r46, 4;
	add.s64 	%rd22, %rd6, %rd21;
	ld.global.f32 	%f2, [%rd22+-32];
	mul.f32 	%f3, %f1, %f2;
	atom.global.add.f32 	%f4, [%rd20+-32], %f3;
	ld.global.f32 	%f5, [%rd22+-28];
	mul.f32 	%f6, %f1, %f5;
	atom.global.add.f32 	%f7, [%rd20+-28], %f6;
	ld.global.f32 	%f8, [%rd22+-24];
	mul.f32 	%f9, %f1, %f8;
	atom.global.add.f32 	%f10, [%rd20+-24], %f9;
	ld.global.f32 	%f11, [%rd22+-20];
	mul.f32 	%f12, %f1, %f11;
	atom.global.add.f32 	%f13, [%rd20+-20], %f12;
	ld.global.f32 	%f14, [%rd22+-16];
	mul.f32 	%f15, %f1, %f14;
	atom.global.add.f32 	%f16, [%rd20+-16], %f15;
	ld.global.f32 	%f17, [%rd22+-12];
	mul.f32 	%f18, %f1, %f17;
	atom.global.add.f32 	%f19, [%rd20+-12], %f18;
	ld.global.f32 	%f20, [%rd22+-8];
	mul.f32 	%f21, %f1, %f20;
	atom.global.add.f32 	%f22, [%rd20+-8], %f21;
	ld.global.f32 	%f23, [%rd22+-4];
	mul.f32 	%f24, %f1, %f23;
	atom.global.add.f32 	%f25, [%rd20+-4], %f24;
	ld.global.f32 	%f26, [%rd22];
	mul.f32 	%f27, %f1, %f26;
	atom.global.add.f32 	%f28, [%rd20], %f27;
	ld.global.f32 	%f29, [%rd22+4];
	mul.f32 	%f30, %f1, %f29;
	atom.global.add.f32 	%f31, [%rd20+4], %f30;
	ld.global.f32 	%f32, [%rd22+8];
	mul.f32 	%f33, %f1, %f32;
	atom.global.add.f32 	%f34, [%rd20+8], %f33;
	ld.global.f32 	%f35, [%rd22+12];
	mul.f32 	%f36, %f1, %f35;
	atom.global.add.f32 	%f37, [%rd20+12], %f36;
	ld.global.f32 	%f38, [%rd22+16];
	mul.f32 	%f39, %f1, %f38;
	atom.global.add.f32 	%f40, [%rd20+16], %f39;
	ld.global.f32 	%f41, [%rd22+20];
	mul.f32 	%f42, %f1, %f41;
	atom.global.add.f32 	%f43, [%rd20+20], %f42;
	ld.global.f32 	%f44, [%rd22+24];
	mul.f32 	%f45, %f1, %f44;
	atom.global.add.f32 	%f46, [%rd20+24], %f45;
	ld.global.f32 	%f47, [%rd22+28];
	mul.f32 	%f48, %f1, %f47;
	atom.global.add.f32 	%f49, [%rd20+28], %f48;
	add.s32 	%r48, %r48, 16;
	add.s32 	%r47, %r47, 16;
	add.s32 	%r46, %r46, 16;
	setp.ne.s32 	%p5, %r48, 0;
	mov.u32 	%r50, %r6;
	@%p5 bra 	$L__BB0_6;
$L__BB0_7:
	setp.eq.s32 	%p6, %r4, 0;
	@%p6 bra 	$L__BB0_17;
	add.s32 	%r37, %r4, -1;
	setp.lt.u32 	%p7, %r37, 7;
	@%p7 bra 	$L__BB0_10;
	add.s32 	%r38, %r13, %r50;
	mul.wide.s32 	%rd23, %r38, 4;
	add.s64 	%rd24, %rd1, %rd23;
	add.s32 	%r39, %r14, %r50;
	mul.wide.s32 	%rd25, %r39, 4;
	add.s64 	%rd26, %rd2, %rd25;
	ld.global.f32 	%f50, [%rd26];
	mul.f32 	%f51, %f1, %f50;
	atom.global.add.f32 	%f52, [%rd24], %f51;
	ld.global.f32 	%f53, [%rd26+4];
	mul.f32 	%f54, %f1, %f53;
	atom.global.add.f32 	%f55, [%rd24+4], %f54;
	ld.global.f32 	%f56, [%rd26+8];
	mul.f32 	%f57, %f1, %f56;
	atom.global.add.f32 	%f58, [%rd24+8], %f57;
	ld.global.f32 	%f59, [%rd26+12];
	mul.f32 	%f60, %f1, %f59;
	atom.global.add.f32 	%f61, [%rd24+12], %f60;
	ld.global.f32 	%f62, [%rd26+16];
	mul.f32 	%f63, %f1, %f62;
	atom.global.add.f32 	%f64, [%rd24+16], %f63;
	ld.global.f32 	%f65, [%rd26+20];
	mul.f32 	%f66, %f1, %f65;
	atom.global.add.f32 	%f67, [%rd24+20], %f66;
	ld.global.f32 	%f68, [%rd26+24];
	mul.f32 	%f69, %f1, %f68;
	atom.global.add.f32 	%f70, [%rd24+24], %f69;
	ld.global.f32 	%f71, [%rd26+28];
	mul.f32 	%f72, %f1, %f71;
	atom.global.add.f32 	%f73, [%rd24+28], %f72;
	add.s32 	%r50, %r50, 8;
$L__BB0_10:
	setp.eq.s32 	%p8, %r5, 0;
	@%p8 bra 	$L__BB0_17;
	add.s32 	%r40, %r5, -1;
	setp.lt.u32 	%p9, %r40, 3;
	@%p9 bra 	$L__BB0_13;
	add.s32 	%r41, %r13, %r50;
	mul.wide.s32 	%rd27, %r41, 4;
	add.s64 	%rd28, %rd1, %rd27;
	add.s32 	%r42, %r14, %r50;
	mul.wide.s32 	%rd29, %r42, 4;
	add.s64 	%rd30, %rd2, %rd29;
	ld.global.f32 	%f74, [%rd30];
	mul.f32 	%f75, %f1, %f74;
	atom.global.add.f32 	%f76, [%rd28], %f75;
	ld.global.f32 	%f77, [%rd30+4];
	mul.f32 	%f78, %f1, %f77;
	atom.global.add.f32 	%f79, [%rd28+4], %f78;
	ld.global.f32 	%f80, [%rd30+8];
	mul.f32 	%f81, %f1, %f80;
	atom.global.add.f32 	%f82, [%rd28+8], %f81;
	ld.global.f32 	%f83, [%rd30+12];
	mul.f32 	%f84, %f1, %f83;
	atom.global.add.f32 	%f85, [%rd28+12], %f84;
	add.s32 	%r50, %r50, 4;
$L__BB0_13:
	setp.eq.s32 	%p10, %r7, 0;
	@%p10 bra 	$L__BB0_17;
	setp.eq.s32 	%p11, %r7, 1;
	add.s32 	%r43, %r13, %r50;
	mul.wide.s32 	%rd31, %r43, 4;
	add.s64 	%rd7, %rd1, %rd31;
	add.s32 	%r44, %r14, %r50;
	mul.wide.s32 	%rd32, %r44, 4;
	add.s64 	%rd8, %rd2, %rd32;
	ld.global.f32 	%f86, [%rd8];
	mul.f32 	%f87, %f1, %f86;
	atom.global.add.f32 	%f88, [%rd7], %f87;
	@%p11 bra 	$L__BB0_17;
	setp.eq.s32 	%p12, %r7, 2;
	ld.global.f32 	%f89, [%rd8+4];
	mul.f32 	%f90, %f1, %f89;
	atom.global.add.f32 	%f91, [%rd7+4], %f90;
	@%p12 bra 	$L__BB0_17;
	ld.global.f32 	%f92, [%rd8+8];
	mul.f32 	%f93, %f1, %f92;
	atom.global.add.f32 	%f94, [%rd7+8], %f93;
$L__BB0_17:
	add.s32 	%r45, %r45, 1;
	setp.ne.s32 	%p13, %r45, %r29;
	@%p13 bra 	$L__BB0_4;
$L__BB0_18:
	ret;

}


// ===== COMPILED SASS (sm_100) =====

	.target	sm_100

	.elftype	@"ET_EXEC"


//--------------------- .note.nv.tkinfo           --------------------------
	.section	.note.nv.tkinfo,"",@"SHT_NOTE"
	.sectionflags	@"SHF_NOTE_NV_TKINFO"
	.tkinfo
        /*0018*/ 	.word	0x00000002
        /*0030*/ 	.string	""
        /*0030*/ 	.string	"ptxas"
        /*0030*/ 	.string	"Cuda compilation tools, release 13.0, V13.0.88"
        /*0030*/ 	.string	"Build cuda_13.0.r13.0/compiler.36424714_0"
        /*0030*/ 	.string	"-arch sm_100 -m 64 "



//--------------------- .note.nv.cuinfo           --------------------------
	.section	.note.nv.cuinfo,"",@"SHT_NOTE"
	.sectionflags	@"SHF_NOTE_NV_CUINFO"
        /*0018*/ 	.short	0x0002
        /*001a*/ 	.short	0x0064
        /*001c*/ 	.short	0x0082
	.zero		2


//--------------------- .nv.info                  --------------------------
	.section	.nv.info,"",@"SHT_CUDA_INFO"
	.align	4


	//----- nvinfo : EIATTR_REGCOUNT
	.align		4
        /*0000*/ 	.byte	0x04, 0x2f
        /*0002*/ 	.short	(.L_1 - .L_0)
	.align		4
.L_0:
        /*0004*/ 	.word	index@(_Z17spmm_coo_kernel_vPiS_PfS0_S0_iiii)
        /*0008*/ 	.word	0x0000001e


	//----- nvinfo : EIATTR_FRAME_SIZE
	.align		4
.L_1:
        /*000c*/ 	.byte	0x04, 0x11
        /*000e*/ 	.short	(.L_3 - .L_2)
	.align		4
.L_2:
        /*0010*/ 	.word	index@(_Z17spmm_coo_kernel_vPiS_PfS0_S0_iiii)
        /*0014*/ 	.word	0x00000000


	//----- nvinfo : EIATTR_MIN_STACK_SIZE
	.align		4
.L_3:
        /*0018*/ 	.byte	0x04, 0x12
        /*001a*/ 	.short	(.L_5 - .L_4)
	.align		4
.L_4:
        /*001c*/ 	.word	index@(_Z17spmm_coo_kernel_vPiS_PfS0_S0_iiii)
        /*0020*/ 	.word	0x00000000
.L_5:


//--------------------- .nv.compat                --------------------------
	.section	.nv.compat,"",@"SHT_CUDA_COMPAT_INFO"
	.align	4
        /*0000*/ 	.byte	0x02, 0x09, 0x00, 0x00, 0x02, 0x02, 0x01, 0x00, 0x02, 0x05, 0x05, 0x00, 0x03, 0x07, 0x01, 0x01
        /*0010*/ 	.byte	0x02, 0x03, 0x00, 0x00, 0x02, 0x06, 0x01, 0x00, 0x04, 0x0b, 0x08, 0x00, 0x09, 0x00, 0x00, 0x00
        /*0020*/ 	.byte	0x00, 0x00, 0x00, 0x00


//--------------------- .nv.info._Z17spmm_coo_kernel_vPiS_PfS0_S0_iiii --------------------------
	.section	.nv.info._Z17spmm_coo_kernel_vPiS_PfS0_S0_iiii,"",@"SHT_CUDA_INFO"
	.sectionflags	@""
	.align	4


	//----- nvinfo : EIATTR_CUDA_API_VERSION
	.align		4
        /*0000*/ 	.byte	0x04, 0x37
        /*0002*/ 	.short	(.L_7 - .L_6)
.L_6:
        /*0004*/ 	.word	0x00000082


	//----- nvinfo : EIATTR_KPARAM_INFO
	.align		4
.L_7:
        /*0008*/ 	.byte	0x04, 0x17
        /*000a*/ 	.short	(.L_9 - .L_8)
.L_8:
        /*000c*/ 	.word	0x00000000
        /*0010*/ 	.short	0x0008
        /*0012*/ 	.short	0x0034
        /*0014*/ 	.byte	0x00, 0xf0, 0x11, 0x00


	//----- nvinfo : EIATTR_KPARAM_INFO
	.align		4
.L_9:
        /*0018*/ 	.byte	0x04, 0x17
        /*001a*/ 	.short	(.L_11 - .L_10)
.L_10:
        /*001c*/ 	.word	0x00000000
        /*0020*/ 	.short	0x0007
        /*0022*/ 	.short	0x0030
        /*0024*/ 	.byte	0x00, 0xf0, 0x11, 0x00


	//----- nvinfo : EIATTR_KPARAM_INFO
	.align		4
.L_11:
        /*0028*/ 	.byte	0x04, 0x17
        /*002a*/ 	.short	(.L_13 - .L_12)
.L_12:
        /*002c*/ 	.word	0x00000000
        /*0030*/ 	.short	0x0006
        /*0032*/ 	.short	0x002c
        /*0034*/ 	.byte	0x00, 0xf0, 0x11, 0x00


	//----- nvinfo : EIATTR_KPARAM_INFO
	.align		4
.L_13:
        /*0038*/ 	.byte	0x04, 0x17
        /*003a*/ 	.short	(.L_15 - .L_14)
.L_14:
        /*003c*/ 	.word	0x00000000
        /*0040*/ 	.short	0x0005
        /*0042*/ 	.short	0x0028
        /*0044*/ 	.byte	0x00, 0xf0, 0x11, 0x00


	//----- nvinfo : EIATTR_KPARAM_INFO
	.align		4
.L_15:
        /*0048*/ 	.byte	0x04, 0x17
        /*004a*/ 	.short	(.L_17 - .L_16)
.L_16:
        /*004c*/ 	.word	0x00000000
        /*0050*/ 	.short	0x0004
        /*0052*/ 	.short	0x0020
        /*0054*/ 	.byte	0x00, 0xf5, 0x21, 0x00


	//----- nvinfo : EIATTR_KPARAM_INFO
	.align		4
.L_17:
        /*0058*/ 	.byte	0x04, 0x17
        /*005a*/ 	.short	(.L_19 - .L_18)
.L_18:
        /*005c*/ 	.word	0x00000000
        /*0060*/ 	.short	0x0003
        /*0062*/ 	.short	0x0018
        /*0064*/ 	.byte	0x00, 0xf5, 0x21, 0x00


	//----- nvinfo : EIATTR_KPARAM_INFO
	.align		4
.L_19:
        /*0068*/ 	.byte	0x04, 0x17
        /*006a*/ 	.short	(.L_21 - .L_20)
.L_20:
        /*006c*/ 	.word	0x00000000
        /*0070*/ 	.short	0x0002
        /*0072*/ 	.short	0x0010
        /*0074*/ 	.byte	0x00, 0xf5, 0x21, 0x00


	//----- nvinfo : EIATTR_KPARAM_INFO
	.align		4
.L_21:
        /*0078*/ 	.byte	0x04, 0x17
        /*007a*/ 	.short	(.L_23 - .L_22)
.L_22:
        /*007c*/ 	.word	0x00000000
        /*0080*/ 	.short	0x0001
        /*0082*/ 	.short	0x0008
        /*0084*/ 	.byte	0x00, 0xf5, 0x21, 0x00


	//----- nvinfo : EIATTR_KPARAM_INFO
	.align		4
.L_23:
        /*0088*/ 	.byte	0x04, 0x17
        /*008a*/ 	.short	(.L_25 - .L_24)
.L_24:
        /*008c*/ 	.word	0x00000000
        /*0090*/ 	.short	0x0000
        /*0092*/ 	.short	0x0000
        /*0094*/ 	.byte	0x00, 0xf5, 0x21, 0x00


	//----- nvinfo : EIATTR_SPARSE_MMA_MASK
	.align		4
.L_25:
        /*0098*/ 	.byte	0x03, 0x50
        /*009a*/ 	.short	0x0000


	//----- nvinfo : EIATTR_MAXREG_COUNT
	.align		4
        /*009c*/ 	.byte	0x03, 0x1b
        /*009e*/ 	.short	0x00ff


	//----- nvinfo : EIATTR_MERCURY_ISA_VERSION
	.align		4
        /*00a0*/ 	.byte	0x03, 0x5f
        /*00a2*/ 	.short	0x0101


	//----- nvinfo : EIATTR_VRC_CTA_INIT_COUNT
	.align		4
        /*00a4*/ 	.byte	0x02, 0x4a
	.zero		1
	.zero		1


	//----- nvinfo : EIATTR_EXIT_INSTR_OFFSETS
	.align		4
        /*00a8*/ 	.byte	0x04, 0x1c
        /*00aa*/ 	.short	(.L_27 - .L_26)


	//   ....[0]....
.L_26:
        /*00ac*/ 	.word	0x00000070


	//   ....[1]....
        /*00b0*/ 	.word	0x000000a0


	//   ....[2]....
        /*00b4*/ 	.word	0x00000100


	//   ....[3]....
        /*00b8*/ 	.word	0x00000c10


	//----- nvinfo : EIATTR_CBANK_PARAM_SIZE
	.align		4
.L_27:
        /*00bc*/ 	.byte	0x03, 0x19
        /*00be*/ 	.short	0x0038


	//----- nvinfo : EIATTR_PARAM_CBANK
	.align		4
        /*00c0*/ 	.byte	0x04, 0x0a
        /*00c2*/ 	.short	(.L_29 - .L_28)
	.align		4
.L_28:
        /*00c4*/ 	.word	index@(.nv.constant0._Z17spmm_coo_kernel_vPiS_PfS0_S0_iiii)
        /*00c8*/ 	.short	0x0380
        /*00ca*/ 	.short	0x0038


	//----- nvinfo : EIATTR_SW_WAR
	.align		4
.L_29:
        /*00cc*/ 	.byte	0x04, 0x36
        /*00ce*/ 	.short	(.L_31 - .L_30)
.L_30:
        /*00d0*/ 	.word	0x00000008
.L_31:


//--------------------- .nv.callgraph             --------------------------
	.section	.nv.callgraph,"",@"SHT_CUDA_CALLGRAPH"
	.align	4
	.sectionentsize	8
	.align		4
        /*0000*/ 	.word	0x00000000
	.align		4
        /*0004*/ 	.word	0xffffffff
	.align		4
        /*0008*/ 	.word	0x00000000
	.align		4
        /*000c*/ 	.word	0xfffffffe
	.align		4
        /*0010*/ 	.word	0x00000000
	.align		4
        /*0014*/ 	.word	0xfffffffd
	.align		4
        /*0018*/ 	.word	0x00000000
	.align		4
        /*001c*/ 	.word	0xfffffffc


//--------------------- .text._Z17spmm_coo_kernel_vPiS_PfS0_S0_iiii --------------------------
	.section	.text._Z17spmm_coo_kernel_vPiS_PfS0_S0_iiii,"ax",@progbits
	.align	128
        .global         _Z17spmm_coo_kernel_vPiS_PfS0_S0_iiii
        .type           _Z17spmm_coo_kernel_vPiS_PfS0_S0_iiii,@function
        .size           _Z17spmm_coo_kernel_vPiS_PfS0_S0_iiii,(.L_x_7 - _Z17spmm_coo_kernel_vPiS_PfS0_S0_iiii)
        .other          _Z17spmm_coo_kernel_vPiS_PfS0_S0_iiii,@"STO_CUDA_ENTRY STV_DEFAULT"
_Z17spmm_coo_kernel_vPiS_PfS0_S0_iiii:
.text._Z17spmm_coo_kernel_vPiS_PfS0_S0_iiii:
[----:B------:R-:W-:Y:S01]  /*0000*/  LDC R1, c[0x0][0x37c] ;  /* 0x0000df00ff017b82 */ /* 0x000fe20000000800 */
[----:B------:R-:W0:Y:S07]  /*0010*/  S2R R0, SR_TID.X ;  /* 0x0000000000007919 */ /* 0x000e2e0000002100 */
[----:B------:R-:W0:Y:S01]  /*0020*/  S2UR UR4, SR_CTAID.X ;  /* 0x00000000000479c3 */ /* 0x000e220000002500 */
[----:B------:R-:W1:Y:S07]  /*0030*/  LDCU UR5, c[0x0][0x3a8] ;  /* 0x00007500ff0577ac */ /* 0x000e6e0008000800 */
[----:B------:R-:W0:Y:S02]  /*0040*/  LDC R7, c[0x0][0x360] ;  /* 0x0000d800ff077b82 */ /* 0x000e240000000800 */
[----:B0-----:R-:W-:-:S05]  /*0050*/  IMAD R7, R7, UR4, R0 ;  /* 0x0000000407077c24 */ /* 0x001fca000f8e0200 */
[----:B-1----:R-:W-:-:S13]  /*0060*/  ISETP.GE.AND P0, PT, R7, UR5, PT ;  /* 0x0000000507007c0c */ /* 0x002fda000bf06270 */
[----:B------:R-:W-:Y:S05]  /*0070*/  @P0 EXIT ;  /* 0x000000000000094d */ /* 0x000fea0003800000 */
[----:B------:R-:W0:Y:S02]  /*0080*/  LDC R0, c[0x0][0x3b4] ;  /* 0x0000ed00ff007b82 */ /* 0x000e240000000800 */
[----:B0-----:R-:W-:-:S13]  /*0090*/  ISETP.GE.AND P0, PT, R0, 0x1, PT ;  /* 0x000000010000780c */ /* 0x001fda0003f06270 */
[----:B------:R-:W-:Y:S05]  /*00a0*/  @!P0 EXIT ;  /* 0x000000000000894d */ /* 0x000fea0003800000 */
[----:B------:R-:W0:Y:S08]  /*00b0*/  LDC R12, c[0x0][0x3ac] ;  /* 0x0000eb00ff0c7b82 */ /* 0x000e300000000800 */
[----:B------:R-:W1:Y:S08]  /*00c0*/  LDC.64 R10, c[0x0][0x390] ;  /* 0x0000e400ff0a7b82 */ /* 0x000e700000000a00 */
[----:B------:R-:W2:Y:S08]  /*00d0*/  LDC.64 R4, c[0x0][0x388] ;  /* 0x0000e200ff047b82 */ /* 0x000eb00000000a00 */
[----:B------:R-:W3:Y:S01]  /*00e0*/  LDC.64 R2, c[0x0][0x380] ;  /* 0x0000e000ff027b82 */ /* 0x000ee20000000a00 */
[----:B0-----:R-:W-:-:S13]  /*00f0*/  ISETP.GE.AND P0, PT, R12, 0x1, PT ;  /* 0x000000010c00780c */ /* 0x001fda0003f06270 */
[----:B-1----:R-:W-:Y:S05]  /*0100*/  @!P0 EXIT ;  /* 0x000000000000894d */ /* 0x002fea0003800000 */
[----:B------:R-:W0:Y:S01]  /*0110*/  LDCU.64 UR12, c[0x0][0x358] ;  /* 0x00006b00ff0c77ac */ /* 0x000e220008000a00 */
[C---:B--2---:R-:W-:Y:S01]  /*0120*/  IMAD.WIDE R4, R7.reuse, 0x4, R4 ;  /* 0x0000000407047825 */ /* 0x044fe200078e0204 */
[----:B------:R-:W1:Y:S03]  /*0130*/  LDCU.64 UR8, c[0x0][0x3a0] ;  /* 0x00007400ff0877ac */ /* 0x000e660008000a00 */
[C---:B---3--:R-:W-:Y:S01]  /*0140*/  IMAD.WIDE R2, R7.reuse, 0x4, R2 ;  /* 0x0000000407027825 */ /* 0x048fe200078e0202 */
[----:B------:R-:W2:Y:S03]  /*0150*/  LDCU.64 UR10, c[0x0][0x398] ;  /* 0x00007300ff0a77ac */ /* 0x000ea60008000a00 */
[----:B------:R-:W-:Y:S01]  /*0160*/  IMAD.WIDE R10, R7, 0x4, R10 ;  /* 0x00000004070a7825 */ /* 0x000fe200078e020a */
[----:B------:R-:W3:Y:S01]  /*0170*/  LDCU UR4, c[0x0][0x3b0] ;  /* 0x00007600ff0477ac */ /* 0x000ee20008000800 */
[----:B0-----:R-:W5:Y:S04]  /*0180*/  LDG.E R6, desc[UR12][R4.64] ;  /* 0x0000000c04067981 */ /* 0x001f68000c1e1900 */
[----:B------:R-:W5:Y:S01]  /*0190*/  LDG.E R7, desc[UR12][R2.64] ;  /* 0x0000000c02077981 */ /* 0x000f62000c1e1900 */
[C---:B------:R-:W-:Y:S01]  /*01a0*/  LOP3.LUT R9, R12.reuse, 0x7ffffff0, RZ, 0xc0, !PT ;  /* 0x7ffffff00c097812 */ /* 0x040fe200078ec0ff */
[----:B-1----:R-:W-:Y:S01]  /*01b0*/  UIADD3 UR7, UP0, UPT, UR8, 0x20, URZ ;  /* 0x0000002008077890 */ /* 0x002fe2000ff1e0ff */
[C---:B------:R-:W-:Y:S01]  /*01c0*/  LOP3.LUT R8, R12.reuse, 0xf, RZ, 0xc0, !PT ;  /* 0x0000000f0c087812 */ /* 0x040fe200078ec0ff */
[----:B------:R0:W5:Y:S01]  /*01d0*/  LDG.E R0, desc[UR12][R10.64] ;  /* 0x0000000c0a007981 */ /* 0x000162000c1e1900 */
[----:B--2---:R-:W-:Y:S01]  /*01e0*/  UIADD3 UR5, UP1, UPT, UR10, 0x20, URZ ;  /* 0x000000200a057890 */ /* 0x004fe2000ff3e0ff */
[----:B------:R-:W-:Y:S01]  /*01f0*/  LOP3.LUT R18, R12, 0x3, RZ, 0xc0, !PT ;  /* 0x000000030c127812 */ /* 0x000fe200078ec0ff */
[----:B------:R-:W-:-:S02]  /*0200*/  UIADD3.X UR8, UPT, UPT, URZ, UR9, URZ, UP0, !UPT ;  /* 0x00000009ff087290 */ /* 0x000fc400087fe4ff */
[----:B------:R-:W-:Y:S01]  /*0210*/  UIADD3.X UR6, UPT, UPT, URZ, UR11, URZ, UP1, !UPT ;  /* 0x0000000bff067290 */ /* 0x000fe20008ffe4ff */
[C---:B0-----:R-:W-:Y:S01]  /*0220*/  LOP3.LUT R10, R12.reuse, 0x7, RZ, 0xc0, !PT ;  /* 0x000000070c0a7812 */ /* 0x041fe200078ec0ff */
[----:B---3--:R-:W-:Y:S01]  /*0230*/  IMAD R11, R12, UR4, RZ ;  /* 0x000000040c0b7c24 */ /* 0x008fe2000f8e02ff */
[----:B------:R-:W-:Y:S01]  /*0240*/  IADD3 R12, PT, PT, -R9, RZ, RZ ;  /* 0x000000ff090c7210 */ /* 0x000fe20007ffe1ff */
[----:B------:R-:W-:-:S08]  /*0250*/  UMOV UR4, URZ ;  /* 0x000000ff00047c82 */ /* 0x000fd00008000000 */
.L_x_5:
[----:B0-----:R-:W0:Y:S01]  /*0260*/  LDCU UR9, c[0x0][0x3ac] ;  /* 0x00007580ff0977ac */ /* 0x001e220008000800 */
[----:B-1----:R-:W-:Y:S02]  /*0270*/  IMAD R13, R11, UR4, RZ ;  /* 0x000000040b0d7c24 */ /* 0x002fe4000f8e02ff */
[----:B------:R-:W-:Y:S01]  /*0280*/  HFMA2 R4, -RZ, RZ, 0, 0 ;  /* 0x00000000ff047431 */ /* 0x000fe200000001ff */
[----:B------:R-:W1:Y:S01]  /*0290*/  LDCU UR10, c[0x0][0x3b4] ;  /* 0x00007680ff0a77ac */ /* 0x000e620008000800 */
[----:B------:R-:W-:Y:S02]  /*02a0*/  UIADD3 UR4, UPT, UPT, UR4, 0x1, URZ ;  /* 0x0000000104047890 */ /* 0x000fe4000fffe0ff */
[----:B0-----:R-:W-:Y:S02]  /*02b0*/  UISETP.GE.U32.AND UP0, UPT, UR9, 0x10, UPT ;  /* 0x000000100900788c */ /* 0x001fe4000bf06070 */
[--C-:B-----5:R-:W-:Y:S02]  /*02c0*/  IMAD R14, R7, UR9, R13.reuse ;  /* 0x00000009070e7c24 */ /* 0x120fe4000f8e020d */
[----:B------:R-:W-:Y:S01]  /*02d0*/  IMAD R13, R6, UR9, R13 ;  /* 0x00000009060d7c24 */ /* 0x000fe2000f8e020d */
[----:B-1----:R-:W-:-:S04]  /*02e0*/  UISETP.NE.AND UP1, UPT, UR4, UR10, UPT ;  /* 0x0000000a0400728c */ /* 0x002fc8000bf25270 */
[----:B--234-:R-:W-:Y:S07]  /*02f0*/  BRA.U !UP0, `(.L_x_0) ;  /* 0x0000000108fc7547 */ /* 0x01cfee000b800000 */
[----:B------:R-:W-:Y:S02]  /*0300*/  MOV R17, R13 ;  /* 0x0000000d00117202 */ /* 0x000fe40000000f00 */
[----:B------:R-:W-:Y:S02]  /*0310*/  MOV R15, R14 ;  /* 0x0000000e000f7202 */ /* 0x000fe40000000f00 */
[----:B------:R-:W-:-:S07]  /*0320*/  MOV R16, R12 ;  /* 0x0000000c00107202 */ /* 0x000fce0000000f00 */
.L_x_1:
[----:B------:R-:W-:Y:S02]  /*0330*/  MOV R2, UR5 ;  /* 0x0000000500027c02 */ /* 0x000fe40008000f00 */
[----:B------:R-:W-:-:S03]  /*0340*/  MOV R3, UR6 ;  /* 0x0000000600037c02 */ /* 0x000fc60008000f00 */
[----:B------:R-:W-:-:S05]  /*0350*/  IMAD.WIDE R2, R17, 0x4, R2 ;  /* 0x0000000411027825 */ /* 0x000fca00078e0202 */
[----:B-1----:R-:W2:Y:S01]  /*0360*/  LDG.E R19, desc[UR12][R2.64+-0x20] ;  /* 0xffffe00c02137981 */ /* 0x002ea2000c1e1900 */
[----:B------:R-:W-:Y:S02]  /*0370*/  MOV R4, UR7 ;  /* 0x0000000700047c02 */ /* 0x000fe40008000f00 */
[----:B------:R-:W-:-:S03]  /*0380*/  MOV R5, UR8 ;  /* 0x0000000800057c02 */ /* 0x000fc60008000f00 */
[----:B------:R-:W-:-:S04]  /*0390*/  IMAD.WIDE R4, R15, 0x4, R4 ;  /* 0x000000040f047825 */ /* 0x000fc800078e0204 */
[----:B--2---:R-:W-:-:S05]  /*03a0*/  FMUL R19, R0, R19 ;  /* 0x0000001300137220 */ /* 0x004fca0000400000 */
[----:B------:R0:W-:Y:S04]  /*03b0*/  REDG.E.ADD.F32.FTZ.RN.STRONG.GPU desc[UR12][R4.64+-0x20], R19 ;  /* 0xffffe013040079a6 */ /* 0x0001e8000c12f30c */
[----:B------:R-:W2:Y:S02]  /*03c0*/  LDG.E R21, desc[UR12][R2.64+-0x1c] ;  /* 0xffffe40c02157981 */ /* 0x000ea4000c1e1900 */
[----:B--2---:R-:W-:-:S05]  /*03d0*/  FMUL R21, R0, R21 ;  /* 0x0000001500157220 */ /* 0x004fca0000400000 */
[----:B------:R1:W-:Y:S04]  /*03e0*/  REDG.E.ADD.F32.FTZ.RN.STRONG.GPU desc[UR12][R4.64+-0x1c], R21 ;  /* 0xffffe415040079a6 */ /* 0x0003e8000c12f30c */
[----:B------:R-:W2:Y:S02]  /*03f0*/  LDG.E R23, desc[UR12][R2.64+-0x18] ;  /* 0xffffe80c02177981 */ /* 0x000ea4000c1e1900 */
[----:B--2---:R-:W-:-:S05]  /*0400*/  FMUL R23, R0, R23 ;  /* 0x0000001700177220 */ /* 0x004fca0000400000 */
[----:B------:R2:W-:Y:S04]  /*0410*/  REDG.E.ADD.F32.FTZ.RN.STRONG.GPU desc[UR12][R4.64+-0x18], R23 ;  /* 0xffffe817040079a6 */ /* 0x0005e8000c12f30c */
[----:B------:R-:W3:Y:S02]  /*0420*/  LDG.E R25, desc[UR12][R2.64+-0x14] ;  /* 0xffffec0c02197981 */ /* 0x000ee4000c1e1900 */
[----:B---3--:R-:W-:-:S05]  /*0430*/  FMUL R25, R0, R25 ;  /* 0x0000001900197220 */ /* 0x008fca0000400000 */
[----:B------:R3:W-:Y:S04]  /*0440*/  REDG.E.ADD.F32.FTZ.RN.STRONG.GPU desc[UR12][R4.64+-0x14], R25 ;  /* 0xffffec19040079a6 */ /* 0x0007e8000c12f30c */
[----:B------:R-:W4:Y:S02]  /*0450*/  LDG.E R27, desc[UR12][R2.64+-0x10] ;  /* 0xfffff00c021b7981 */ /* 0x000f24000c1e1900 */
[----:B----4-:R-:W-:-:S05]  /*0460*/  FMUL R27, R0, R27 ;  /* 0x0000001b001b7220 */ /* 0x010fca0000400000 */
[----:B------:R4:W-:Y:S04]  /*0470*/  REDG.E.ADD.F32.FTZ.RN.STRONG.GPU desc[UR12][R4.64+-0x10], R27 ;  /* 0xfffff01b040079a6 */ /* 0x0009e8000c12f30c */
[----:B0-----:R-:W5:Y:S02]  /*0480*/  LDG.E R19, desc[UR12][R2.64+-0xc] ;  /* 0xfffff40c02137981 */ /* 0x001f64000c1e1900 */
[----:B-----5:R-:W-:-:S05]  /*0490*/  FMUL R19, R0, R19 ;  /* 0x0000001300137220 */ /* 0x020fca0000400000 */
[----:B------:R0:W-:Y:S04]  /*04a0*/  REDG.E.ADD.F32.FTZ.RN.STRONG.GPU desc[UR12][R4.64+-0xc], R19 ;  /* 0xfffff413040079a6 */ /* 0x0001e8000c12f30c */
[----:B-1----:R-:W5:Y:S02]  /*04b0*/  LDG.E R21, desc[UR12][R2.64+-0x8] ;  /* 0xfffff80c02157981 */ /* 0x002f64000c1e1900 */
[----:B-----5:R-:W-:-:S05]  /*04c0*/  FMUL R21, R0, R21 ;  /* 0x0000001500157220 */ /* 0x020fca0000400000 */
[----:B------:R1:W-:Y:S04]  /*04d0*/  REDG.E.ADD.F32.FTZ.RN.STRONG.GPU desc[UR12][R4.64+-0x8], R21 ;  /* 0xfffff815040079a6 */ /* 0x0003e8000c12f30c */
[----:B--2---:R-:W2:Y:S02]  /*04e0*/  LDG.E R23, desc[UR12][R2.64+-0x4] ;  /* 0xfffffc0c02177981 */ /* 0x004ea4000c1e1900 */
[----:B--2---:R-:W-:-:S05]  /*04f0*/  FMUL R23, R0, R23 ;  /* 0x0000001700177220 */ /* 0x004fca0000400000 */
[----:B------:R2:W-:Y:S04]  /*0500*/  REDG.E.ADD.F32.FTZ.RN.STRONG.GPU desc[UR12][R4.64+-0x4], R23 ;  /* 0xfffffc17040079a6 */ /* 0x0005e8000c12f30c */
[----:B---3--:R-:W3:Y:S02]  /*0510*/  LDG.E R25, desc[UR12][R2.64] ;  /* 0x0000000c02197981 */ /* 0x008ee4000c1e1900 */
[----:B---3--:R-:W-:-:S05]  /*0520*/  FMUL R25, R0, R25 ;  /* 0x0000001900197220 */ /* 0x008fca0000400000 */
[----:B------:R3:W-:Y:S04]  /*0530*/  REDG.E.ADD.F32.FTZ.RN.STRONG.GPU desc[UR12][R4.64], R25 ;  /* 0x00000019040079a6 */ /* 0x0007e8000c12f30c */
[----:B----4-:R-:W4:Y:S02]  /*0540*/  LDG.E R27, desc[UR12][R2.64+0x4] ;  /* 0x0000040c021b7981 */ /* 0x010f24000c1e1900 */
        /* <DEDUP_REMOVED lines=11> */
[----:B---3--:R-:W2:Y:S02]  /*0600*/  LDG.E R25, desc[UR12][R2.64+0x14] ;  /* 0x0000140c02197981 */ /* 0x008ea4000c1e1900 */
[----:B--2---:R-:W-:-:S05]  /*0610*/  FMUL R25, R0, R25 ;  /* 0x0000001900197220 */ /* 0x004fca0000400000 */
[----:B------:R1:W-:Y:S04]  /*0620*/  REDG.E.ADD.F32.FTZ.RN.STRONG.GPU desc[UR12][R4.64+0x14], R25 ;  /* 0x00001419040079a6 */ /* 0x0003e8000c12f30c */
[----:B----4-:R-:W2:Y:S01]  /*0630*/  LDG.E R27, desc[UR12][R2.64+0x18] ;  /* 0x0000180c021b7981 */ /* 0x010ea2000c1e1900 */
[----:B------:R-:W-:Y:S01]  /*0640*/  IADD3 R16, PT, PT, R16, 0x10, RZ ;  /* 0x0000001010107810 */ /* 0x000fe20007ffe0ff */
[----:B--2---:R-:W-:-:S05]  /*0650*/  FMUL R27, R0, R27 ;  /* 0x0000001b001b7220 */ /* 0x004fca0000400000 */
[----:B------:R1:W-:Y:S04]  /*0660*/  REDG.E.ADD.F32.FTZ.RN.STRONG.GPU desc[UR12][R4.64+0x18], R27 ;  /* 0x0000181b040079a6 */ /* 0x0003e8000c12f30c */
[----:B0-----:R-:W2:Y:S01]  /*0670*/  LDG.E R19, desc[UR12][R2.64+0x1c] ;  /* 0x00001c0c02137981 */ /* 0x001ea2000c1e1900 */
[----:B------:R-:W-:Y:S02]  /*0680*/  ISETP.NE.AND P0, PT, R16, RZ, PT ;  /* 0x000000ff1000720c */ /* 0x000fe40003f05270 */
[----:B------:R-:W-:Y:S02]  /*0690*/  IADD3 R15, PT, PT, R15, 0x10, RZ ;  /* 0x000000100f0f7810 */ /* 0x000fe40007ffe0ff */
[----:B------:R-:W-:Y:S01]  /*06a0*/  IADD3 R17, PT, PT, R17, 0x10, RZ ;  /* 0x0000001011117810 */ /* 0x000fe20007ffe0ff */
[----:B--2---:R-:W-:-:S05]  /*06b0*/  FMUL R19, R0, R19 ;  /* 0x0000001300137220 */ /* 0x004fca0000400000 */
[----:B------:R1:W-:Y:S03]  /*06c0*/  REDG.E.ADD.F32.FTZ.RN.STRONG.GPU desc[UR12][R4.64+0x1c], R19 ;  /* 0x00001c13040079a6 */ /* 0x0003e6000c12f30c */
[----:B------:R-:W-:Y:S05]  /*06d0*/  @P0 BRA `(.L_x_1) ;  /* 0xfffffffc00140947 */ /* 0x000fea000383ffff */
[----:B-1----:R-:W-:-:S07]  /*06e0*/  MOV R4, R9 ;  /* 0x0000000900047202 */ /* 0x002fce0000000f00 */
.L_x_0:
[----:B------:R-:W-:-:S13]  /*06f0*/  ISETP.NE.AND P0, PT, R8, RZ, PT ;  /* 0x000000ff0800720c */ /* 0x000fda0003f05270 */
[----:B------:R-:W-:Y:S05]  /*0700*/  @!P0 BRA `(.L_x_2) ;  /* 0x00000004003c8947 */ /* 0x000fea0003800000 */
[----:B------:R-:W-:Y:S02]  /*0710*/  IADD3 R2, PT, PT, R8, -0x1, RZ ;  /* 0xffffffff08027810 */ /* 0x000fe40007ffe0ff */
[----:B------:R-:W-:Y:S02]  /*0720*/  ISETP.NE.AND P1, PT, R10, RZ, PT ;  /* 0x000000ff0a00720c */ /* 0x000fe40003f25270 */
[----:B------:R-:W-:-:S13]  /*0730*/  ISETP.GE.U32.AND P0, PT, R2, 0x7, PT ;  /* 0x000000070200780c */ /* 0x000fda0003f06070 */
[----:B------:R-:W-:Y:S05]  /*0740*/  @!P0 BRA `(.L_x_3) ;  /* 0x00000000007c8947 */ /* 0x000fea0003800000 */
[----:B------:R-:W0:Y:S01]  /*0750*/  LDC.64 R2, c[0x0][0x398] ;  /* 0x0000e600ff027b82 */ /* 0x000e220000000a00 */
[----:B------:R-:W-:-:S07]  /*0760*/  IADD3 R5, PT, PT, R13, R4, RZ ;  /* 0x000000040d057210 */ /* 0x000fce0007ffe0ff */
[----:B------:R-:W1:Y:S01]  /*0770*/  LDC.64 R16, c[0x0][0x3a0] ;  /* 0x0000e800ff107b82 */ /* 0x000e620000000a00 */
[----:B0-----:R-:W-:-:S05]  /*0780*/  IMAD.WIDE R2, R5, 0x4, R2 ;  /* 0x0000000405027825 */ /* 0x001fca00078e0202 */
[----:B------:R-:W2:Y:S01]  /*0790*/  LDG.E R15, desc[UR12][R2.64] ;  /* 0x0000000c020f7981 */ /* 0x000ea2000c1e1900 */
[----:B------:R-:W-:-:S05]  /*07a0*/  IADD3 R5, PT, PT, R14, R4, RZ ;  /* 0x000000040e057210 */ /* 0x000fca0007ffe0ff */
[----:B-1----:R-:W-:-:S04]  /*07b0*/  IMAD.WIDE R16, R5, 0x4, R16 ;  /* 0x0000000405107825 */ /* 0x002fc800078e0210 */
        /* <DEDUP_REMOVED lines=14> */
[----:B0-----:R-:W4:Y:S02]  /*08a0*/  LDG.E R15, desc[UR12][R2.64+0x14] ;  /* 0x0000140c020f7981 */ /* 0x001f24000c1e1900 */
[----:B----4-:R-:W-:-:S05]  /*08b0*/  FMUL R15, R0, R15 ;  /* 0x0000000f000f7220 */ /* 0x010fca0000400000 */
[----:B------:R3:W-:Y:S04]  /*08c0*/  REDG.E.ADD.F32.FTZ.RN.STRONG.GPU desc[UR12][R16.64+0x14], R15 ;  /* 0x0000140f100079a6 */ /* 0x0007e8000c12f30c */
[----:B-1----:R-:W4:Y:S02]  /*08d0*/  LDG.E R5, desc[UR12][R2.64+0x18] ;  /* 0x0000180c02057981 */ /* 0x002f24000c1e1900 */
[----:B----4-:R-:W-:-:S05]  /*08e0*/  FMUL R5, R0, R5 ;  /* 0x0000000500057220 */ /* 0x010fca0000400000 */
[----:B------:R3:W-:Y:S04]  /*08f0*/  REDG.E.ADD.F32.FTZ.RN.STRONG.GPU desc[UR12][R16.64+0x18], R5 ;  /* 0x00001805100079a6 */ /* 0x0007e8000c12f30c */
[----:B--2---:R-:W2:Y:S02]  /*0900*/  LDG.E R19, desc[UR12][R2.64+0x1c] ;  /* 0x00001c0c02137981 */ /* 0x004ea4000c1e1900 */
[----:B--2---:R-:W-:-:S05]  /*0910*/  FMUL R19, R0, R19 ;  /* 0x0000001300137220 */ /* 0x004fca0000400000 */
[----:B------:R3:W-:Y:S01]  /*0920*/  REDG.E.ADD.F32.FTZ.RN.STRONG.GPU desc[UR12][R16.64+0x1c], R19 ;  /* 0x00001c13100079a6 */ /* 0x0007e2000c12f30c */
[----:B------:R-:W-:-:S07]  /*0930*/  IADD3 R4, PT, PT, R4, 0x8, RZ ;  /* 0x0000000804047810 */ /* 0x000fce0007ffe0ff */
.L_x_3:
[----:B------:R-:W-:Y:S05]  /*0940*/  @!P1 BRA `(.L_x_2) ;  /* 0x0000000000ac9947 */ /* 0x000fea0003800000 */
[----:B------:R-:W-:Y:S02]  /*0950*/  IADD3 R2, PT, PT, R10, -0x1, RZ ;  /* 0xffffffff0a027810 */ /* 0x000fe40007ffe0ff */
[----:B------:R-:W-:Y:S02]  /*0960*/  ISETP.NE.AND P1, PT, R18, RZ, PT ;  /* 0x000000ff1200720c */ /* 0x000fe40003f25270 */
[----:B------:R-:W-:-:S13]  /*0970*/  ISETP.GE.U32.AND P0, PT, R2, 0x3, PT ;  /* 0x000000030200780c */ /* 0x000fda0003f06070 */
[----:B------:R-:W-:Y:S05]  /*0980*/  @!P0 BRA `(.L_x_4) ;  /* 0x00000000004c8947 */ /* 0x000fea0003800000 */
[----:B------:R-:W0:Y:S01]  /*0990*/  LDC.64 R2, c[0x0][0x398] ;  /* 0x0000e600ff027b82 */ /* 0x000e220000000a00 */
[----:B---3--:R-:W-:-:S07]  /*09a0*/  IADD3 R5, PT, PT, R13, R4, RZ ;  /* 0x000000040d057210 */ /* 0x008fce0007ffe0ff */
        /* <DEDUP_REMOVED lines=13> */
[----:B------:R-:W2:Y:S02]  /*0a80*/  LDG.E R21, desc[UR12][R2.64+0xc] ;  /* 0x00000c0c02157981 */ /* 0x000ea4000c1e1900 */
[----:B--2---:R-:W-:-:S05]  /*0a90*/  FMUL R21, R0, R21 ;  /* 0x0000001500157220 */ /* 0x004fca0000400000 */
[----:B------:R0:W-:Y:S01]  /*0aa0*/  REDG.E.ADD.F32.FTZ.RN.STRONG.GPU desc[UR12][R16.64+0xc], R21 ;  /* 0x00000c15100079a6 */ /* 0x0001e2000c12f30c */
[----:B------:R-:W-:-:S07]  /*0ab0*/  IADD3 R4, PT, PT, R4, 0x4, RZ ;  /* 0x0000000404047810 */ /* 0x000fce0007ffe0ff */
.L_x_4:
[----:B------:R-:W-:Y:S05]  /*0ac0*/  @!P1 BRA `(.L_x_2) ;  /* 0x00000000004c9947 */ /* 0x000fea0003800000 */
[----:B------:R-:W1:Y:S01]  /*0ad0*/  LDC.64 R2, c[0x0][0x398] ;  /* 0x0000e600ff027b82 */ /* 0x000e620000000a00 */
[----:B------:R-:W-:-:S07]  /*0ae0*/  IADD3 R13, PT, PT, R13, R4, RZ ;  /* 0x000000040d0d7210 */ /* 0x000fce0007ffe0ff */
[----:B0--3--:R-:W0:Y:S01]  /*0af0*/  LDC.64 R16, c[0x0][0x3a0] ;  /* 0x0000e800ff107b82 */ /* 0x009e220000000a00 */
[----:B-1----:R-:W-:-:S05]  /*0b00*/  IMAD.WIDE R2, R13, 0x4, R2 ;  /* 0x000000040d027825 */ /* 0x002fca00078e0202 */
[----:B------:R-:W2:Y:S01]  /*0b10*/  LDG.E R13, desc[UR12][R2.64] ;  /* 0x0000000c020d7981 */ /* 0x000ea2000c1e1900 */
[----:B------:R-:W-:Y:S02]  /*0b20*/  ISETP.NE.AND P0, PT, R18, 0x1, PT ;  /* 0x000000011200780c */ /* 0x000fe40003f05270 */
[----:B------:R-:W-:-:S05]  /*0b30*/  IADD3 R5, PT, PT, R14, R4, RZ ;  /* 0x000000040e057210 */ /* 0x000fca0007ffe0ff */
[----:B0-----:R-:W-:-:S04]  /*0b40*/  IMAD.WIDE R16, R5, 0x4, R16 ;  /* 0x0000000405107825 */ /* 0x001fc800078e0210 */
[----:B--2---:R-:W-:-:S05]  /*0b50*/  FMUL R13, R0, R13 ;  /* 0x0000000d000d7220 */ /* 0x004fca0000400000 */
[----:B------:R1:W-:Y:S01]  /*0b60*/  REDG.E.ADD.F32.FTZ.RN.STRONG.GPU desc[UR12][R16.64], R13 ;  /* 0x0000000d100079a6 */ /* 0x0003e2000c12f30c */
[----:B------:R-:W-:Y:S05]  /*0b70*/  @!P0 BRA `(.L_x_2) ;  /* 0x0000000000208947 */ /* 0x000fea0003800000 */
[----:B------:R-:W2:Y:S01]  /*0b80*/  LDG.E R5, desc[UR12][R2.64+0x4] ;  /* 0x0000040c02057981 */ /* 0x000ea2000c1e1900 */
[----:B------:R-:W-:Y:S01]  /*0b90*/  ISETP.NE.AND P0, PT, R18, 0x2, PT ;  /* 0x000000021200780c */ /* 0x000fe20003f05270 */
[----:B--2---:R-:W-:-:S05]  /*0ba0*/  FMUL R5, R0, R5 ;  /* 0x0000000500057220 */ /* 0x004fca0000400000 */
[----:B------:R2:W-:Y:S07]  /*0bb0*/  REDG.E.ADD.F32.FTZ.RN.STRONG.GPU desc[UR12][R16.64+0x4], R5 ;  /* 0x00000405100079a6 */ /* 0x0005ee000c12f30c */
[----:B------:R-:W-:Y:S05]  /*0bc0*/  @!P0 BRA `(.L_x_2) ;  /* 0x00000000000c8947 */ /* 0x000fea0003800000 */
[----:B------:R-:W2:Y:S02]  /*0bd0*/  LDG.E R3, desc[UR12][R2.64+0x8] ;  /* 0x0000080c02037981 */ /* 0x000ea4000c1e1900 */
[----:B--2---:R-:W-:-:S05]  /*0be0*/  FMUL R5, R0, R3 ;  /* 0x0000000300057220 */ /* 0x004fca0000400000 */
[----:B------:R4:W-:Y:S02]  /*0bf0*/  REDG.E.ADD.F32.FTZ.RN.STRONG.GPU desc[UR12][R16.64+0x8], R5 ;  /* 0x00000805100079a6 */ /* 0x0009e4000c12f30c */
.L_x_2:
[----:B------:R-:W-:Y:S05]  /*0c00*/  BRA.U UP1, `(.L_x_5) ;  /* 0xfffffff501947547 */ /* 0x000fea000b83ffff */
[----:B------:R-:W-:Y:S05]  /*0c10*/  EXIT ;  /* 0x000000000000794d */ /* 0x000fea0003800000 */
.L_x_6:
[----:B------:R-:W-:-:S00]  /*0c20*/  BRA `(.L_x_6) ;  /* 0xfffffffc00fc7947 */ /* 0x000fc0000383ffff */
[----:B------:R-:W-:-:S00]  /*0c30*/  NOP ;  /* 0x0000000000007918 */ /* 0x000fc00000000000 */
        /* <DEDUP_REMOVED lines=12> */
.L_x_7:


//--------------------- .nv.shared.reserved.0     --------------------------
	.section	.nv.shared.reserved.0,"aw",@nobits
	.weak		__nv_reservedSMEM_offset_0_alias
	.size		__nv_reservedSMEM_offset_0_alias, 0, 64
	.other		__nv_reservedSMEM_offset_0_alias,@"STO_CUDA_RESERVED_SHARED STV_DEFAULT"
__nv_reservedSMEM_offset_0_alias:
	.zero		0
	.zero		64


//--------------------- .nv.constant0._Z17spmm_coo_kernel_vPiS_PfS0_S0_iiii --------------------------
	.section	.nv.constant0._Z17spmm_coo_kernel_vPiS_PfS0_S0_iiii,"a",@progbits
	.sectionflags	@""
	.align	4
.nv.constant0._Z17spmm_coo_kernel_vPiS_PfS0_S0_iiii:
	.zero		952


//--------------------- SYMBOLS --------------------------

	.type		.nv.reservedSmem.offset0,@object
	.size		.nv.reservedSmem.offset0,0x4
